//
// Generated by NVIDIA NVVM Compiler
//
// Compiler Build ID: CL-36424714
// Cuda compilation tools, release 13.0, V13.0.88
// Based on NVVM 20.0.0
//

.version 9.0
.target sm_100
.address_size 64

	// .globl	_Z15distribute_dataPiS_S_S_

.visible .entry _Z15distribute_dataPiS_S_S_(
	.param .u64 .ptr .align 1 _Z15distribute_dataPiS_S_S__param_0,
	.param .u64 .ptr .align 1 _Z15distribute_dataPiS_S_S__param_1,
	.param .u64 .ptr .align 1 _Z15distribute_dataPiS_S_S__param_2,
	.param .u64 .ptr .align 1 _Z15distribute_dataPiS_S_S__param_3
)
{
	.reg .pred 	%p<2>;
	.reg .b32 	%r<26>;
	.reg .b64 	%rd<18>;

	ld.param.u64 	%rd5, [_Z15distribute_dataPiS_S_S__param_0];
	ld.param.u64 	%rd6, [_Z15distribute_dataPiS_S_S__param_2];
	ld.param.u64 	%rd7, [_Z15distribute_dataPiS_S_S__param_3];
	cvta.to.global.u64 	%rd8, %rd7;
	cvta.to.global.u64 	%rd9, %rd5;
	mov.u32 	%r7, %ctaid.x;
	cvta.to.global.u64 	%rd10, %rd6;
	mul.wide.u32 	%rd11, %r7, 4;
	add.s64 	%rd12, %rd10, %rd11;
	ld.global.u32 	%r24, [%rd12];
	add.s64 	%rd1, %rd8, 32;
	mul.wide.u32 	%rd13, %r7, 1024;
	add.s64 	%rd14, %rd13, %rd9;
	add.s64 	%rd17, %rd14, 32;
	mov.b32 	%r25, 0;
$L__BB0_1:
	mul.wide.s32 	%rd15, %r24, 4;
	add.s64 	%rd16, %rd1, %rd15;
	ld.global.u32 	%r8, [%rd17+-32];
	st.global.u32 	[%rd16+-32], %r8;
	ld.global.u32 	%r9, [%rd17+-28];
	st.global.u32 	[%rd16+-28], %r9;
	ld.global.u32 	%r10, [%rd17+-24];
	st.global.u32 	[%rd16+-24], %r10;
	ld.global.u32 	%r11, [%rd17+-20];
	st.global.u32 	[%rd16+-20], %r11;
	ld.global.u32 	%r12, [%rd17+-16];
	st.global.u32 	[%rd16+-16], %r12;
	ld.global.u32 	%r13, [%rd17+-12];
	st.global.u32 	[%rd16+-12], %r13;
	ld.global.u32 	%r14, [%rd17+-8];
	st.global.u32 	[%rd16+-8], %r14;
	ld.global.u32 	%r15, [%rd17+-4];
	st.global.u32 	[%rd16+-4], %r15;
	ld.global.u32 	%r16, [%rd17];
	st.global.u32 	[%rd16], %r16;
	ld.global.u32 	%r17, [%rd17+4];
	st.global.u32 	[%rd16+4], %r17;
	ld.global.u32 	%r18, [%rd17+8];
	st.global.u32 	[%rd16+8], %r18;
	ld.global.u32 	%r19, [%rd17+12];
	st.global.u32 	[%rd16+12], %r19;
	ld.global.u32 	%r20, [%rd17+16];
	st.global.u32 	[%rd16+16], %r20;
	ld.global.u32 	%r21, [%rd17+20];
	st.global.u32 	[%rd16+20], %r21;
	ld.global.u32 	%r22, [%rd17+24];
	st.global.u32 	[%rd16+24], %r22;
	ld.global.u32 	%r23, [%rd17+28];
	st.global.u32 	[%rd16+28], %r23;
	add.s32 	%r25, %r25, 16;
	add.s32 	%r24, %r24, 16;
	add.s64 	%rd17, %rd17, 64;
	setp.ne.s32 	%p1, %r25, 256;
	@%p1 bra 	$L__BB0_1;
	ret;

}


// ===== COMPILED SASS (sm_100) =====

	.target	sm_100

	.elftype	@"ET_EXEC"


//--------------------- .note.nv.tkinfo           --------------------------
	.section	.note.nv.tkinfo,"",@"SHT_NOTE"
	.sectionflags	@"SHF_NOTE_NV_TKINFO"
	.tkinfo
        /*0018*/ 	.word	0x00000002
        /*0030*/ 	.string	""
        /*0030*/ 	.string	"ptxas"
        /*0030*/ 	.string	"Cuda compilation tools, release 13.0, V13.0.88"
        /*0030*/ 	.string	"Build cuda_13.0.r13.0/compiler.36424714_0"
        /*0030*/ 	.string	"-arch sm_100 -m 64 "



//--------------------- .note.nv.cuinfo           --------------------------
	.section	.note.nv.cuinfo,"",@"SHT_NOTE"
	.sectionflags	@"SHF_NOTE_NV_CUINFO"
        /*0018*/ 	.short	0x0002
        /*001a*/ 	.short	0x0064
        /*001c*/ 	.short	0x0082
	.zero		2


//--------------------- .nv.info                  --------------------------
	.section	.nv.info,"",@"SHT_CUDA_INFO"
	.align	4


	//----- nvinfo : EIATTR_REGCOUNT
	.align		4
        /*0000*/ 	.byte	0x04, 0x2f
        /*0002*/ 	.short	(.L_1 - .L_0)
	.align		4
.L_0:
        /*0004*/ 	.word	index@(_Z15distribute_dataPiS_S_S_)
        /*0008*/ 	.word	0x0000001a


	//----- nvinfo : EIATTR_FRAME_SIZE
	.align		4
.L_1:
        /*000c*/ 	.byte	0x04, 0x11
        /*000e*/ 	.short	(.L_3 - .L_2)
	.align		4
.L_2:
        /*0010*/ 	.word	index@(_Z15distribute_dataPiS_S_S_)
        /*0014*/ 	.word	0x00000000


	//----- nvinfo : EIATTR_MIN_STACK_SIZE
	.align		4
.L_3:
        /*0018*/ 	.byte	0x04, 0x12
        /*001a*/ 	.short	(.L_5 - .L_4)
	.align		4
.L_4:
        /*001c*/ 	.word	index@(_Z15distribute_dataPiS_S_S_)
        /*0020*/ 	.word	0x00000000
.L_5:


//--------------------- .nv.compat                --------------------------
	.section	.nv.compat,"",@"SHT_CUDA_COMPAT_INFO"
	.align	4
        /*0000*/ 	.byte	0x02, 0x09, 0x00, 0x00, 0x02, 0x02, 0x01, 0x00, 0x02, 0x05, 0x05, 0x00, 0x03, 0x07, 0x01, 0x01
        /*0010*/ 	.byte	0x02, 0x03, 0x00, 0x00, 0x02, 0x06, 0x01, 0x00, 0x04, 0x0b, 0x08, 0x00, 0x09, 0x00, 0x00, 0x00
        /*0020*/ 	.byte	0x00, 0x00, 0x00, 0x00


//--------------------- .nv.info._Z15distribute_dataPiS_S_S_ --------------------------
	.section	.nv.info._Z15distribute_dataPiS_S_S_,"",@"SHT_CUDA_INFO"
	.sectionflags	@""
	.align	4


	//----- nvinfo : EIATTR_CUDA_API_VERSION
	.align		4
        /*0000*/ 	.byte	0x04, 0x37
        /*0002*/ 	.short	(.L_7 - .L_6)
.L_6:
        /*0004*/ 	.word	0x00000082


	//----- nvinfo : EIATTR_KPARAM_INFO
	.align		4
.L_7:
        /*0008*/ 	.byte	0x04, 0x17
        /*000a*/ 	.short	(.L_9 - .L_8)
.L_8:
        /*000c*/ 	.word	0x00000000
        /*0010*/ 	.short	0x0003
        /*0012*/ 	.short	0x0018
        /*0014*/ 	.byte	0x00, 0xf5, 0x21, 0x00


	//----- nvinfo : EIATTR_KPARAM_INFO
	.align		4
.L_9:
        /*0018*/ 	.byte	0x04, 0x17
        /*001a*/ 	.short	(.L_11 - .L_10)
.L_10:
        /*001c*/ 	.word	0x00000000
        /*0020*/ 	.short	0x0002
        /*0022*/ 	.short	0x0010
        /*0024*/ 	.byte	0x00, 0xf5, 0x21, 0x00


	//----- nvinfo : EIATTR_KPARAM_INFO
	.align		4
.L_11:
        /*0028*/ 	.byte	0x04, 0x17
        /*002a*/ 	.short	(.L_13 - .L_12)
.L_12:
        /*002c*/ 	.word	0x00000000
        /*0030*/ 	.short	0x0001
        /*0032*/ 	.short	0x0008
        /*0034*/ 	.byte	0x00, 0xf5, 0x21, 0x00


	//----- nvinfo : EIATTR_KPARAM_INFO
	.align		4
.L_13:
        /*0038*/ 	.byte	0x04, 0x17
        /*003a*/ 	.short	(.L_15 - .L_14)
.L_14:
        /*003c*/ 	.word	0x00000000
        /*0040*/ 	.short	0x0000
        /*0042*/ 	.short	0x0000
        /*0044*/ 	.byte	0x00, 0xf5, 0x21, 0x00


	//----- nvinfo : EIATTR_SPARSE_MMA_MASK
	.align		4
.L_15:
        /*0048*/ 	.byte	0x03, 0x50
        /*004a*/ 	.short	0x0000


	//----- nvinfo : EIATTR_MAXREG_COUNT
	.align		4
        /*004c*/ 	.byte	0x03, 0x1b
        /*004e*/ 	.short	0x00ff


	//----- nvinfo : EIATTR_MERCURY_ISA_VERSION
	.align		4
        /*0050*/ 	.byte	0x03, 0x5f
        /*0052*/ 	.short	0x0101


	//----- nvinfo : EIATTR_VRC_CTA_INIT_COUNT
	.align		4
        /*0054*/ 	.byte	0x02, 0x4a
	.zero		1
	.zero		1


	//----- nvinfo : EIATTR_EXIT_INSTR_OFFSETS
	.align		4
        /*0058*/ 	.byte	0x04, 0x1c
        /*005a*/ 	.short	(.L_17 - .L_16)


	//   ....[0]....
.L_16:
        /*005c*/ 	.word	0x000009f0


	//----- nvinfo : EIATTR_CBANK_PARAM_SIZE
	.align		4
.L_17:
        /*0060*/ 	.byte	0x03, 0x19
        /*0062*/ 	.short	0x0020


	//----- nvinfo : EIATTR_PARAM_CBANK
	.align		4
        /*0064*/ 	.byte	0x04, 0x0a
        /*0066*/ 	.short	(.L_19 - .L_18)
	.align		4
.L_18:
        /*0068*/ 	.word	index@(.nv.constant0._Z15distribute_dataPiS_S_S_)
        /*006c*/ 	.short	0x0380
        /*006e*/ 	.short	0x0020


	//----- nvinfo : EIATTR_SW_WAR
	.align		4
.L_19:
        /*0070*/ 	.byte	0x04, 0x36
        /*0072*/ 	.short	(.L_21 - .L_20)
.L_20:
        /*0074*/ 	.word	0x00000008
.L_21:


//--------------------- .nv.callgraph             --------------------------
	.section	.nv.callgraph,"",@"SHT_CUDA_CALLGRAPH"
	.align	4
	.sectionentsize	8
	.align		4
        /*0000*/ 	.word	0x00000000
	.align		4
        /*0004*/ 	.word	0xffffffff
	.align		4
        /*0008*/ 	.word	0x00000000
	.align		4
        /*000c*/ 	.word	0xfffffffe
	.align		4
        /*0010*/ 	.word	0x00000000
	.align		4
        /*0014*/ 	.word	0xfffffffd
	.align		4
        /*0018*/ 	.word	0x00000000
	.align		4
        /*001c*/ 	.word	0xfffffffc


//--------------------- .text._Z15distribute_dataPiS_S_S_ --------------------------
	.section	.text._Z15distribute_dataPiS_S_S_,"ax",@progbits
	.align	128
        .global         _Z15distribute_dataPiS_S_S_
        .type           _Z15distribute_dataPiS_S_S_,@function
        .size           _Z15distribute_dataPiS_S_S_,(.L_x_2 - _Z15distribute_dataPiS_S_S_)
        .other          _Z15distribute_dataPiS_S_S_,@"STO_CUDA_ENTRY STV_DEFAULT"
_Z15distribute_dataPiS_S_S_:
.text._Z15distribute_dataPiS_S_S_:
[----:B------:R-:W-:Y:S01]  /*0000*/  LDC R1, c[0x0][0x37c] ;  /* 0x0000df00ff017b82 */ /* 0x000fe20000000800 */
[----:B------:R-:W0:Y:S07]  /*0010*/  S2R R7, SR_CTAID.X ;  /* 0x0000000000077919 */ /* 0x000e2e0000002500 */
[----:B------:R-:W0:Y:S01]  /*0020*/  LDC.64 R4, c[0x0][0x390] ;  /* 0x0000e400ff047b82 */ /* 0x000e220000000a00 */
[----:B------:R-:W1:Y:S01]  /*0030*/  LDCU.64 UR6, c[0x0][0x358] ;  /* 0x00006b00ff0677ac */ /* 0x000e620008000a00 */
[----:B------:R-:W2:Y:S06]  /*0040*/  LDCU.64 UR4, c[0x0][0x398] ;  /* 0x00007300ff0477ac */ /* 0x000eac0008000a00 */
[----:B------:R-:W3:Y:S01]  /*0050*/  LDC.64 R2, c[0x0][0x380] ;  /* 0x0000e000ff027b82 */ /* 0x000ee20000000a00 */
[----:B0-----:R-:W-:-:S05]  /*0060*/  IMAD.WIDE.U32 R4, R7, 0x4, R4 ;  /* 0x0000000407047825 */ /* 0x001fca00078e0004 */
[----:B-1----:R0:W5:Y:S01]  /*0070*/  LDG.E R9, desc[UR6][R4.64] ;  /* 0x0000000604097981 */ /* 0x002162000c1e1900 */
[----:B---3--:R-:W-:Y:S01]  /*0080*/  IMAD.WIDE.U32 R2, R7, 0x400, R2 ;  /* 0x0000040007027825 */ /* 0x008fe200078e0002 */
[----:B--2---:R-:W-:-:S04]  /*0090*/  UIADD3 UR4, UP0, UPT, UR4, 0x20, URZ ;  /* 0x0000002004047890 */ /* 0x004fc8000ff1e0ff */
[----:B------:R-:W-:Y:S01]  /*00a0*/  UIADD3.X UR5, UPT, UPT, URZ, UR5, URZ, UP0, !UPT ;  /* 0x00000005ff057290 */ /* 0x000fe200087fe4ff */
[----:B------:R-:W-:Y:S02]  /*00b0*/  IADD3 R0, P0, PT, R2, 0x20, RZ ;  /* 0x0000002002007810 */ /* 0x000fe40007f1e0ff */
[----:B------:R-:W-:Y:S01]  /*00c0*/  MOV R2, UR4 ;  /* 0x0000000400027c02 */ /* 0x000fe20008000f00 */
[----:B------:R-:W-:Y:S01]  /*00d0*/  UMOV UR4, URZ ;  /* 0x000000ff00047c82 */ /* 0x000fe20008000000 */
[----:B------:R-:W-:Y:S01]  /*00e0*/  IADD3.X R13, PT, PT, RZ, R3, RZ, P0, !PT ;  /* 0x00000003ff0d7210 */ /* 0x000fe200007fe4ff */
[----:B0-----:R-:W-:-:S08]  /*00f0*/  IMAD.U32 R3, RZ, RZ, UR5 ;  /* 0x00000005ff037e24 */ /* 0x001fd0000f8e00ff */
.L_x_0:
[----:B------:R-:W-:Y:S01]  /*0100*/  MOV R4, R0 ;  /* 0x0000000000047202 */ /* 0x000fe20000000f00 */
[----:B------:R-:W-:-:S05]  /*0110*/  IMAD.MOV.U32 R5, RZ, RZ, R13 ;  /* 0x000000ffff057224 */ /* 0x000fca00078e000d */
[----:B--2---:R-:W2:Y:S01]  /*0120*/  LDG.E R11, desc[UR6][R4.64+-0x20] ;  /* 0xffffe006040b7981 */ /* 0x004ea2000c1e1900 */
[----:B-----5:R-:W-:-:S05]  /*0130*/  IMAD.WIDE R6, R9, 0x4, R2 ;  /* 0x0000000409067825 */ /* 0x020fca00078e0202 */
[----:B--2---:R0:W-:Y:S04]  /*0140*/  STG.E desc[UR6][R6.64+-0x20], R11 ;  /* 0xffffe00b06007986 */ /* 0x0041e8000c101906 */
[----:B------:R-:W2:Y:S04]  /*0150*/  LDG.E R13, desc[UR6][R4.64+-0x1c] ;  /* 0xffffe406040d7981 */ /* 0x000ea8000c1e1900 */
[----:B--2---:R1:W-:Y:S04]  /*0160*/  STG.E desc[UR6][R6.64+-0x1c], R13 ;  /* 0xffffe40d06007986 */ /* 0x0043e8000c101906 */
[----:B------:R-:W2:Y:S04]  /*0170*/  LDG.E R15, desc[UR6][R4.64+-0x18] ;  /* 0xffffe806040f7981 */ /* 0x000ea8000c1e1900 */
[----:B--2---:R2:W-:Y:S04]  /*0180*/  STG.E desc[UR6][R6.64+-0x18], R15 ;  /* 0xffffe80f06007986 */ /* 0x0045e8000c101906 */
[----:B------:R-:W3:Y:S04]  /*0190*/  LDG.E R17, desc[UR6][R4.64+-0x14] ;  /* 0xffffec0604117981 */ /* 0x000ee8000c1e1900 */
[----:B---3--:R3:W-:Y:S04]  /*01a0*/  STG.E desc[UR6][R6.64+-0x14], R17 ;  /* 0xffffec1106007986 */ /* 0x0087e8000c101906 */
[----:B------:R-:W4:Y:S04]  /*01b0*/  LDG.E R19, desc[UR6][R4.64+-0x10] ;  /* 0xfffff00604137981 */ /* 0x000f28000c1e1900 */
[----:B----4-:R4:W-:Y:S04]  /*01c0*/  STG.E desc[UR6][R6.64+-0x10], R19 ;  /* 0xfffff01306007986 */ /* 0x0109e8000c101906 */
[----:B------:R-:W2:Y:S04]  /*01d0*/  LDG.E R21, desc[UR6][R4.64+-0xc] ;  /* 0xfffff40604157981 */ /* 0x000ea8000c1e1900 */
[----:B--2---:R2:W-:Y:S04]  /*01e0*/  STG.E desc[UR6][R6.64+-0xc], R21 ;  /* 0xfffff41506007986 */ /* 0x0045e8000c101906 */
[----:B0-----:R-:W3:Y:S04]  /*01f0*/  LDG.E R11, desc[UR6][R4.64+-0x8] ;  /* 0xfffff806040b7981 */ /* 0x001ee8000c1e1900 */
[----:B---3--:R-:W-:Y:S04]  /*0200*/  STG.E desc[UR6][R6.64+-0x8], R11 ;  /* 0xfffff80b06007986 */ /* 0x008fe8000c101906 */
[----:B-1----:R-:W3:Y:S04]  /*0210*/  LDG.E R13, desc[UR6][R4.64+-0x4] ;  /* 0xfffffc06040d7981 */ /* 0x002ee8000c1e1900 */
[----:B---3--:R0:W-:Y:S04]  /*0220*/  STG.E desc[UR6][R6.64+-0x4], R13 ;  /* 0xfffffc0d06007986 */ /* 0x0081e8000c101906 */
[----:B------:R-:W3:Y:S04]  /*0230*/  LDG.E R15, desc[UR6][R4.64] ;  /* 0x00000006040f7981 */ /* 0x000ee8000c1e1900 */
[----:B---3--:R1:W-:Y:S04]  /*0240*/  STG.E desc[UR6][R6.64], R15 ;  /* 0x0000000f06007986 */ /* 0x0083e8000c101906 */
[----:B------:R-:W3:Y:S04]  /*0250*/  LDG.E R17, desc[UR6][R4.64+0x4] ;  /* 0x0000040604117981 */ /* 0x000ee8000c1e1900 */
[----:B---3--:R3:W-:Y:S04]  /*0260*/  STG.E desc[UR6][R6.64+0x4], R17 ;  /* 0x0000041106007986 */ /* 0x0087e8000c101906 */
[----:B----4-:R-:W4:Y:S04]  /*0270*/  LDG.E R19, desc[UR6][R4.64+0x8] ;  /* 0x0000080604137981 */ /* 0x010f28000c1e1900 */
[----:B----4-:R4:W-:Y:S04]  /*0280*/  STG.E desc[UR6][R6.64+0x8], R19 ;  /* 0x0000081306007986 */ /* 0x0109e8000c101906 */
[----:B--2---:R-:W2:Y:S04]  /*0290*/  LDG.E R21, desc[UR6][R4.64+0xc] ;  /* 0x00000c0604157981 */ /* 0x004ea8000c1e1900 */
[----:B--2---:R2:W-:Y:S04]  /*02a0*/  STG.E desc[UR6][R6.64+0xc], R21 ;  /* 0x00000c1506007986 */ /* 0x0045e8000c101906 */
[----:B------:R-:W3:Y:S04]  /*02b0*/  LDG.E R23, desc[UR6][R4.64+0x10] ;  /* 0x0000100604177981 */ /* 0x000ee8000c1e1900 */
[----:B---3--:R-:W-:Y:S04]  /*02c0*/  STG.E desc[UR6][R6.64+0x10], R23 ;  /* 0x0000101706007986 */ /* 0x008fe8000c101906 */
[----:B0-----:R-:W3:Y:S04]  /*02d0*/  LDG.E R13, desc[UR6][R4.64+0x14] ;  /* 0x00001406040d7981 */ /* 0x001ee8000c1e1900 */
[----:B---3--:R0:W-:Y:S04]  /*02e0*/  STG.E desc[UR6][R6.64+0x14], R13 ;  /* 0x0000140d06007986 */ /* 0x0081e8000c101906 */
[----:B-1----:R-:W3:Y:S04]  /*02f0*/  LDG.E R15, desc[UR6][R4.64+0x18] ;  /* 0x00001806040f7981 */ /* 0x002ee8000c1e1900 */
[----:B---3--:R1:W-:Y:S04]  /*0300*/  STG.E desc[UR6][R6.64+0x18], R15 ;  /* 0x0000180f06007986 */ /* 0x0083e8000c101906 */
[----:B------:R-:W3:Y:S01]  /*0310*/  LDG.E R17, desc[UR6][R4.64+0x1c] ;  /* 0x00001c0604117981 */ /* 0x000ee2000c1e1900 */
[----:B------:R-:W-:-:S03]  /*0320*/  IADD3 R11, PT, PT, R9, 0x10, RZ ;  /* 0x00000010090b7810 */ /* 0x000fc60007ffe0ff */
[----:B---3--:R3:W-:Y:S04]  /*0330*/  STG.E desc[UR6][R6.64+0x1c], R17 ;  /* 0x00001c1106007986 */ /* 0x0087e8000c101906 */
[----:B----4-:R-:W4:Y:S01]  /*0340*/  LDG.E R19, desc[UR6][R4.64+0x20] ;  /* 0x0000200604137981 */ /* 0x010f22000c1e1900 */
[----:B------:R-:W-:-:S05]  /*0350*/  IMAD.WIDE R10, R11, 0x4, R2 ;  /* 0x000000040b0a7825 */ /* 0x000fca00078e0202 */
[----:B----4-:R4:W-:Y:S04]  /*0360*/  STG.E desc[UR6][R10.64+-0x20], R19 ;  /* 0xffffe0130a007986 */ /* 0x0109e8000c101906 */
[----:B--2---:R-:W2:Y:S04]  /*0370*/  LDG.E R21, desc[UR6][R4.64+0x24] ;  /* 0x0000240604157981 */ /* 0x004ea8000c1e1900 */
[----:B--2---:R2:W-:Y:S04]  /*0380*/  STG.E desc[UR6][R10.64+-0x1c], R21 ;  /* 0xffffe4150a007986 */ /* 0x0045e8000c101906 */
[----:B0-----:R-:W3:Y:S04]  /*0390*/  LDG.E R13, desc[UR6][R4.64+0x28] ;  /* 0x00002806040d7981 */ /* 0x001ee8000c1e1900 */
[----:B---3--:R0:W-:Y:S04]  /*03a0*/  STG.E desc[UR6][R10.64+-0x18], R13 ;  /* 0xffffe80d0a007986 */ /* 0x0081e8000c101906 */
[----:B-1----:R-:W3:Y:S04]  /*03b0*/  LDG.E R15, desc[UR6][R4.64+0x2c] ;  /* 0x00002c06040f7981 */ /* 0x002ee8000c1e1900 */
[----:B---3--:R1:W-:Y:S04]  /*03c0*/  STG.E desc[UR6][R10.64+-0x14], R15 ;  /* 0xffffec0f0a007986 */ /* 0x0083e8000c101906 */
[----:B------:R-:W3:Y:S04]  /*03d0*/  LDG.E R7, desc[UR6][R4.64+0x30] ;  /* 0x0000300604077981 */ /* 0x000ee8000c1e1900 */
[----:B---3--:R3:W-:Y:S04]  /*03e0*/  STG.E desc[UR6][R10.64+-0x10], R7 ;  /* 0xfffff0070a007986 */ /* 0x0087e8000c101906 */
[----:B------:R-:W4:Y:S04]  /*03f0*/  LDG.E R17, desc[UR6][R4.64+0x34] ;  /* 0x0000340604117981 */ /* 0x000f28000c1e1900 */
[----:B----4-:R4:W-:Y:S04]  /*0400*/  STG.E desc[UR6][R10.64+-0xc], R17 ;  /* 0xfffff4110a007986 */ /* 0x0109e8000c101906 */
[----:B------:R-:W2:Y:S04]  /*0410*/  LDG.E R19, desc[UR6][R4.64+0x38] ;  /* 0x0000380604137981 */ /* 0x000ea8000c1e1900 */
[----:B--2---:R2:W-:Y:S04]  /*0420*/  STG.E desc[UR6][R10.64+-0x8], R19 ;  /* 0xfffff8130a007986 */ /* 0x0045e8000c101906 */
[----:B------:R-:W3:Y:S04]  /*0430*/  LDG.E R21, desc[UR6][R4.64+0x3c] ;  /* 0x00003c0604157981 */ /* 0x000ee8000c1e1900 */
[----:B---3--:R3:W-:Y:S04]  /*0440*/  STG.E desc[UR6][R10.64+-0x4], R21 ;  /* 0xfffffc150a007986 */ /* 0x0087e8000c101906 */
[----:B0-----:R-:W4:Y:S04]  /*0450*/  LDG.E R13, desc[UR6][R4.64+0x40] ;  /* 0x00004006040d7981 */ /* 0x001f28000c1e1900 */
[----:B----4-:R-:W-:Y:S04]  /*0460*/  STG.E desc[UR6][R10.64], R13 ;  /* 0x0000000d0a007986 */ /* 0x010fe8000c101906 */
[----:B-1----:R-:W4:Y:S04]  /*0470*/  LDG.E R15, desc[UR6][R4.64+0x44] ;  /* 0x00004406040f7981 */ /* 0x002f28000c1e1900 */
[----:B----4-:R0:W-:Y:S04]  /*0480*/  STG.E desc[UR6][R10.64+0x4], R15 ;  /* 0x0000040f0a007986 */ /* 0x0101e8000c101906 */
[----:B------:R-:W4:Y:S04]  /*0490*/  LDG.E R7, desc[UR6][R4.64+0x48] ;  /* 0x0000480604077981 */ /* 0x000f28000c1e1900 */
[----:B----4-:R1:W-:Y:S04]  /*04a0*/  STG.E desc[UR6][R10.64+0x8], R7 ;  /* 0x000008070a007986 */ /* 0x0103e8000c101906 */
[----:B------:R-:W4:Y:S04]  /*04b0*/  LDG.E R17, desc[UR6][R4.64+0x4c] ;  /* 0x00004c0604117981 */ /* 0x000f28000c1e1900 */
[----:B----4-:R4:W-:Y:S04]  /*04c0*/  STG.E desc[UR6][R10.64+0xc], R17 ;  /* 0x00000c110a007986 */ /* 0x0109e8000c101906 */
[----:B--2---:R-:W2:Y:S04]  /*04d0*/  LDG.E R19, desc[UR6][R4.64+0x50] ;  /* 0x0000500604137981 */ /* 0x004ea8000c1e1900 */
[----:B--2---:R2:W-:Y:S04]  /*04e0*/  STG.E desc[UR6][R10.64+0x10], R19 ;  /* 0x000010130a007986 */ /* 0x0045e8000c101906 */
[----:B---3--:R-:W3:Y:S04]  /*04f0*/  LDG.E R21, desc[UR6][R4.64+0x54] ;  /* 0x0000540604157981 */ /* 0x008ee8000c1e1900 */
[----:B---3--:R3:W-:Y:S04]  /*0500*/  STG.E desc[UR6][R10.64+0x14], R21 ;  /* 0x000014150a007986 */ /* 0x0087e8000c101906 */
[----:B------:R-:W4:Y:S04]  /*0510*/  LDG.E R23, desc[UR6][R4.64+0x58] ;  /* 0x0000580604177981 */ /* 0x000f28000c1e1900 */
[----:B----4-:R-:W-:Y:S04]  /*0520*/  STG.E desc[UR6][R10.64+0x18], R23 ;  /* 0x000018170a007986 */ /* 0x010fe8000c101906 */
[----:B0-----:R-:W4:Y:S01]  /*0530*/  LDG.E R15, desc[UR6][R4.64+0x5c] ;  /* 0x00005c06040f7981 */ /* 0x001f22000c1e1900 */
[----:B------:R-:W-:-:S03]  /*0540*/  IADD3 R13, PT, PT, R9, 0x20, RZ ;  /* 0x00000020090d7810 */ /* 0x000fc60007ffe0ff */
[----:B----4-:R0:W-:Y:S04]  /*0550*/  STG.E desc[UR6][R10.64+0x1c], R15 ;  /* 0x00001c0f0a007986 */ /* 0x0101e8000c101906 */
[----:B-1----:R-:W4:Y:S01]  /*0560*/  LDG.E R7, desc[UR6][R4.64+0x60] ;  /* 0x0000600604077981 */ /* 0x002f22000c1e1900 */
[----:B------:R-:W-:-:S05]  /*0570*/  IMAD.WIDE R12, R13, 0x4, R2 ;  /* 0x000000040d0c7825 */ /* 0x000fca00078e0202 */
[----:B----4-:R1:W-:Y:S04]  /*0580*/  STG.E desc[UR6][R12.64+-0x20], R7 ;  /* 0xffffe0070c007986 */ /* 0x0103e8000c101906 */
[----:B------:R-:W4:Y:S04]  /*0590*/  LDG.E R17, desc[UR6][R4.64+0x64] ;  /* 0x0000640604117981 */ /* 0x000f28000c1e1900 */
[----:B----4-:R4:W-:Y:S04]  /*05a0*/  STG.E desc[UR6][R12.64+-0x1c], R17 ;  /* 0xffffe4110c007986 */ /* 0x0109e8000c101906 */
[----:B--2---:R-:W2:Y:S04]  /*05b0*/  LDG.E R19, desc[UR6][R4.64+0x68] ;  /* 0x0000680604137981 */ /* 0x004ea8000c1e1900 */
[----:B--2---:R2:W-:Y:S04]  /*05c0*/  STG.E desc[UR6][R12.64+-0x18], R19 ;  /* 0xffffe8130c007986 */ /* 0x0045e8000c101906 */
[----:B---3--:R-:W3:Y:S04]  /*05d0*/  LDG.E R21, desc[UR6][R4.64+0x6c] ;  /* 0x00006c0604157981 */ /* 0x008ee8000c1e1900 */
[----:B---3--:R3:W-:Y:S04]  /*05e0*/  STG.E desc[UR6][R12.64+-0x14], R21 ;  /* 0xffffec150c007986 */ /* 0x0087e8000c101906 */
[----:B0-----:R-:W4:Y:S04]  /*05f0*/  LDG.E R11, desc[UR6][R4.64+0x70] ;  /* 0x00007006040b7981 */ /* 0x001f28000c1e1900 */
[----:B----4-:R0:W-:Y:S04]  /*0600*/  STG.E desc[UR6][R12.64+-0x10], R11 ;  /* 0xfffff00b0c007986 */ /* 0x0101e8000c101906 */
[----:B------:R-:W4:Y:S04]  /*0610*/  LDG.E R15, desc[UR6][R4.64+0x74] ;  /* 0x00007406040f7981 */ /* 0x000f28000c1e1900 */
[----:B----4-:R4:W-:Y:S04]  /*0620*/  STG.E desc[UR6][R12.64+-0xc], R15 ;  /* 0xfffff40f0c007986 */ /* 0x0109e8000c101906 */
[----:B-1----:R-:W2:Y:S04]  /*0630*/  LDG.E R7, desc[UR6][R4.64+0x78] ;  /* 0x0000780604077981 */ /* 0x002ea8000c1e1900 */
[----:B--2---:R-:W-:Y:S04]  /*0640*/  STG.E desc[UR6][R12.64+-0x8], R7 ;  /* 0xfffff8070c007986 */ /* 0x004fe8000c101906 */
[----:B------:R-:W2:Y:S04]  /*0650*/  LDG.E R17, desc[UR6][R4.64+0x7c] ;  /* 0x00007c0604117981 */ /* 0x000ea8000c1e1900 */
[----:B--2---:R1:W-:Y:S04]  /*0660*/  STG.E desc[UR6][R12.64+-0x4], R17 ;  /* 0xfffffc110c007986 */ /* 0x0043e8000c101906 */
[----:B------:R-:W2:Y:S04]  /*0670*/  LDG.E R19, desc[UR6][R4.64+0x80] ;  /* 0x0000800604137981 */ /* 0x000ea8000c1e1900 */
[----:B--2---:R2:W-:Y:S04]  /*0680*/  STG.E desc[UR6][R12.64], R19 ;  /* 0x000000130c007986 */ /* 0x0045e8000c101906 */
[----:B---3--:R-:W3:Y:S04]  /*0690*/  LDG.E R21, desc[UR6][R4.64+0x84] ;  /* 0x0000840604157981 */ /* 0x008ee8000c1e1900 */
[----:B---3--:R3:W-:Y:S04]  /*06a0*/  STG.E desc[UR6][R12.64+0x4], R21 ;  /* 0x000004150c007986 */ /* 0x0087e8000c101906 */
[----:B0-----:R-:W4:Y:S04]  /*06b0*/  LDG.E R11, desc[UR6][R4.64+0x88] ;  /* 0x00008806040b7981 */ /* 0x001f28000c1e1900 */
[----:B----4-:R0:W-:Y:S04]  /*06c0*/  STG.E desc[UR6][R12.64+0x8], R11 ;  /* 0x0000080b0c007986 */ /* 0x0101e8000c101906 */
[----:B------:R-:W4:Y:S04]  /*06d0*/  LDG.E R15, desc[UR6][R4.64+0x8c] ;  /* 0x00008c06040f7981 */ /* 0x000f28000c1e1900 */
[----:B----4-:R4:W-:Y:S04]  /*06e0*/  STG.E desc[UR6][R12.64+0xc], R15 ;  /* 0x00000c0f0c007986 */ /* 0x0109e8000c101906 */
[----:B------:R-:W2:Y:S04]  /*06f0*/  LDG.E R23, desc[UR6][R4.64+0x90] ;  /* 0x0000900604177981 */ /* 0x000ea8000c1e1900 */
[----:B--2---:R-:W-:Y:S04]  /*0700*/  STG.E desc[UR6][R12.64+0x10], R23 ;  /* 0x000010170c007986 */ /* 0x004fe8000c101906 */
[----:B-1----:R-:W2:Y:S04]  /*0710*/  LDG.E R17, desc[UR6][R4.64+0x94] ;  /* 0x0000940604117981 */ /* 0x002ea8000c1e1900 */
[----:B--2---:R1:W-:Y:S04]  /*0720*/  STG.E desc[UR6][R12.64+0x14], R17 ;  /* 0x000014110c007986 */ /* 0x0043e8000c101906 */
[----:B------:R-:W2:Y:S04]  /*0730*/  LDG.E R19, desc[UR6][R4.64+0x98] ;  /* 0x0000980604137981 */ /* 0x000ea8000c1e1900 */
[----:B--2---:R2:W-:Y:S04]  /*0740*/  STG.E desc[UR6][R12.64+0x18], R19 ;  /* 0x000018130c007986 */ /* 0x0045e8000c101906 */
[----:B---3--:R-:W3:Y:S01]  /*0750*/  LDG.E R21, desc[UR6][R4.64+0x9c] ;  /* 0x00009c0604157981 */ /* 0x008ee2000c1e1900 */
[----:B------:R-:W-:-:S03]  /*0760*/  VIADD R7, R9, 0x30 ;  /* 0x0000003009077836 */ /* 0x000fc60000000000 */
[----:B---3--:R3:W-:Y:S04]  /*0770*/  STG.E desc[UR6][R12.64+0x1c], R21 ;  /* 0x00001c150c007986 */ /* 0x0087e8000c101906 */
[----:B0-----:R-:W4:Y:S01]  /*0780*/  LDG.E R11, desc[UR6][R4.64+0xa0] ;  /* 0x0000a006040b7981 */ /* 0x001f22000c1e1900 */
[----:B------:R-:W-:-:S05]  /*0790*/  IMAD.WIDE R6, R7, 0x4, R2 ;  /* 0x0000000407067825 */ /* 0x000fca00078e0202 */
[----:B----4-:R0:W-:Y:S04]  /*07a0*/  STG.E desc[UR6][R6.64+-0x20], R11 ;  /* 0xffffe00b06007986 */ /* 0x0101e8000c101906 */
[----:B------:R-:W4:Y:S04]  /*07b0*/  LDG.E R15, desc[UR6][R4.64+0xa4] ;  /* 0x0000a406040f7981 */ /* 0x000f28000c1e1900 */
[----:B----4-:R4:W-:Y:S04]  /*07c0*/  STG.E desc[UR6][R6.64+-0x1c], R15 ;  /* 0xffffe40f06007986 */ /* 0x0109e8000c101906 */
[----:B-1----:R-:W2:Y:S04]  /*07d0*/  LDG.E R17, desc[UR6][R4.64+0xa8] ;  /* 0x0000a80604117981 */ /* 0x002ea8000c1e1900 */
[----:B--2---:R1:W-:Y:S04]  /*07e0*/  STG.E desc[UR6][R6.64+-0x18], R17 ;  /* 0xffffe81106007986 */ /* 0x0043e8000c101906 */
[----:B------:R-:W2:Y:S04]  /*07f0*/  LDG.E R19, desc[UR6][R4.64+0xac] ;  /* 0x0000ac0604137981 */ /* 0x000ea8000c1e1900 */
[----:B--2---:R2:W-:Y:S04]  /*0800*/  STG.E desc[UR6][R6.64+-0x14], R19 ;  /* 0xffffec1306007986 */ /* 0x0045e8000c101906 */
[----:B---3--:R-:W3:Y:S04]  /*0810*/  LDG.E R13, desc[UR6][R4.64+0xb0] ;  /* 0x0000b006040d7981 */ /* 0x008ee8000c1e1900 */
[----:B---3--:R3:W-:Y:S04]  /*0820*/  STG.E desc[UR6][R6.64+-0x10], R13 ;  /* 0xfffff00d06007986 */ /* 0x0087e8000c101906 */
[----:B------:R-:W4:Y:S04]  /*0830*/  LDG.E R21, desc[UR6][R4.64+0xb4] ;  /* 0x0000b40604157981 */ /* 0x000f28000c1e1900 */
[----:B----4-:R4:W-:Y:S04]  /*0840*/  STG.E desc[UR6][R6.64+-0xc], R21 ;  /* 0xfffff41506007986 */ /* 0x0109e8000c101906 */
[----:B0-----:R-:W2:Y:S04]  /*0850*/  LDG.E R11, desc[UR6][R4.64+0xb8] ;  /* 0x0000b806040b7981 */ /* 0x001ea8000c1e1900 */
[----:B--2---:R0:W-:Y:S04]  /*0860*/  STG.E desc[UR6][R6.64+-0x8], R11 ;  /* 0xfffff80b06007986 */ /* 0x0041e8000c101906 */
[----:B------:R-:W2:Y:S04]  /*0870*/  LDG.E R15, desc[UR6][R4.64+0xbc] ;  /* 0x0000bc06040f7981 */ /* 0x000ea8000c1e1900 */
[----:B--2---:R2:W-:Y:S04]  /*0880*/  STG.E desc[UR6][R6.64+-0x4], R15 ;  /* 0xfffffc0f06007986 */ /* 0x0045e8000c101906 */
        /* <DEDUP_REMOVED lines=8> */
[----:B0-----:R-:W3:Y:S04]  /*0910*/  LDG.E R11, desc[UR6][R4.64+0xd0] ;  /* 0x0000d006040b7981 */ /* 0x001ee8000c1e1900 */
[----:B---3--:R2:W-:Y:S04]  /*0920*/  STG.E desc[UR6][R6.64+0x10], R11 ;  /* 0x0000100b06007986 */ /* 0x0085e8000c101906 */
[----:B------:R-:W3:Y:S04]  /*0930*/  LDG.E R15, desc[UR6][R4.64+0xd4] ;  /* 0x0000d406040f7981 */ /* 0x000ee8000c1e1900 */
[----:B---3--:R2:W-:Y:S04]  /*0940*/  STG.E desc[UR6][R6.64+0x14], R15 ;  /* 0x0000140f06007986 */ /* 0x0085e8000c101906 */
[----:B-1----:R-:W3:Y:S04]  /*0950*/  LDG.E R17, desc[UR6][R4.64+0xd8] ;  /* 0x0000d80604117981 */ /* 0x002ee8000c1e1900 */
[----:B---3--:R2:W-:Y:S04]  /*0960*/  STG.E desc[UR6][R6.64+0x18], R17 ;  /* 0x0000181106007986 */ /* 0x0085e8000c101906 */
[----:B------:R-:W3:Y:S01]  /*0970*/  LDG.E R19, desc[UR6][R4.64+0xdc] ;  /* 0x0000dc0604137981 */ /* 0x000ee2000c1e1900 */
[----:B------:R-:W-:Y:S01]  /*0980*/  UIADD3 UR4, UPT, UPT, UR4, 0x40, URZ ;  /* 0x0000004004047890 */ /* 0x000fe2000fffe0ff */
[----:B------:R-:W-:-:S02]  /*0990*/  IADD3 R0, P0, PT, R4, 0x100, RZ ;  /* 0x0000010004007810 */ /* 0x000fc40007f1e0ff */
[----:B------:R-:W-:Y:S01]  /*09a0*/  IADD3 R9, PT, PT, R9, 0x40, RZ ;  /* 0x0000004009097810 */ /* 0x000fe20007ffe0ff */
[----:B------:R-:W-:Y:S01]  /*09b0*/  UISETP.NE.AND UP0, UPT, UR4, 0x100, UPT ;  /* 0x000001000400788c */ /* 0x000fe2000bf05270 */
[----:B----4-:R-:W-:Y:S01]  /*09c0*/  IADD3.X R13, PT, PT, RZ, R5, RZ, P0, !PT ;  /* 0x00000005ff0d7210 */ /* 0x010fe200007fe4ff */
[----:B---3--:R2:W-:Y:S07]  /*09d0*/  STG.E desc[UR6][R6.64+0x1c], R19 ;  /* 0x00001c1306007986 */ /* 0x0085ee000c101906 */
[----:B------:R-:W-:Y:S05]  /*09e0*/  BRA.U UP0, `(.L_x_0) ;  /* 0xfffffff500c47547 */ /* 0x000fea000b83ffff */
[----:B------:R-:W-:Y:S05]  /*09f0*/  EXIT ;  /* 0x000000000000794d */ /* 0x000fea0003800000 */
.L_x_1:
[----:B------:R-:W-:-:S00]  /*0a00*/  BRA `(.L_x_1) ;  /* 0xfffffffc00fc7947 */ /* 0x000fc0000383ffff */
[----:B------:R-:W-:-:S00]  /*0a10*/  NOP ;  /* 0x0000000000007918 */ /* 0x000fc00000000000 */
        /* <DEDUP_REMOVED lines=14> */
.L_x_2:


//--------------------- .nv.shared.reserved.0     --------------------------
	.section	.nv.shared.reserved.0,"aw",@nobits
	.weak		__nv_reservedSMEM_offset_0_alias
	.size		__nv_reservedSMEM_offset_0_alias, 0, 64
	.other		__nv_reservedSMEM_offset_0_alias,@"STO_CUDA_RESERVED_SHARED STV_DEFAULT"
__nv_reservedSMEM_offset_0_alias:
	.zero		0
	.zero		64


//--------------------- .nv.constant0._Z15distribute_dataPiS_S_S_ --------------------------
	.section	.nv.constant0._Z15distribute_dataPiS_S_S_,"a",@progbits
	.sectionflags	@""
	.align	4
.nv.constant0._Z15distribute_dataPiS_S_S_:
	.zero		928


//--------------------- SYMBOLS --------------------------

	.type		.nv.reservedSmem.offset0,@object
	.size		.nv.reservedSmem.offset0,0x4
